	.headerflags	@"EF_CUDA_TEXMODE_UNIFIED EF_CUDA_64BIT_ADDRESS EF_CUDA_ACCELERATORS EF_CUDA_SM90 EF_CUDA_VIRTUAL_SM(EF_CUDA_SM90)"
	.elftype	@"ET_EXEC"


//--------------------- .nv.info                  --------------------------
	.section	.nv.info,"",@"SHT_CUDA_INFO"
	.align	4


	//----- nvinfo : EIATTR_REGCOUNT
	.align		4
        /*0000*/ 	.byte	0x04, 0x2f
        /*0002*/ 	.short	(.L_1 - .L_0)
	.align		4
.L_0:
        /*0004*/ 	.word	index@(triton_poi_fused_convolution_relu_11)
        /*0008*/ 	.word	0x0000000c


	//----- nvinfo : EIATTR_MIN_STACK_SIZE
	.align		4
.L_1:
        /*000c*/ 	.byte	0x04, 0x12
        /*000e*/ 	.short	(.L_3 - .L_2)
	.align		4
.L_2:
        /*0010*/ 	.word	index@(triton_poi_fused_convolution_relu_11)
        /*0014*/ 	.word	0x00000000


	//----- nvinfo : EIATTR_FRAME_SIZE
	.align		4
.L_3:
        /*0018*/ 	.byte	0x04, 0x11
        /*001a*/ 	.short	(.L_5 - .L_4)
	.align		4
.L_4:
        /*001c*/ 	.word	index@(triton_poi_fused_convolution_relu_11)
        /*0020*/ 	.word	0x00000000


	//----- nvinfo : EIATTR_MIN_STACK_SIZE
	.align		4
.L_5:
        /*0024*/ 	.byte	0x04, 0x12
        /*0026*/ 	.short	(.L_7 - .L_6)
	.align		4
.L_6:
        /*0028*/ 	.word	index@(triton_poi_fused_convolution_relu_11)
        /*002c*/ 	.word	0x00000000
.L_7:


//--------------------- .nv.info.triton_poi_fused_convolution_relu_11 --------------------------
	.section	.nv.info.triton_poi_fused_convolution_relu_11,"",@"SHT_CUDA_INFO"
	.sectionflags	@""
	.align	4


	//----- nvinfo : EIATTR_CUDA_API_VERSION
	.align		4
        /*0000*/ 	.byte	0x04, 0x37
        /*0002*/ 	.short	(.L_9 - .L_8)
.L_8:
        /*0004*/ 	.word	0x0000007c


	//----- nvinfo : EIATTR_KPARAM_INFO
	.align		4
.L_9:
        /*0008*/ 	.byte	0x04, 0x17
        /*000a*/ 	.short	(.L_11 - .L_10)
.L_10:
        /*000c*/ 	.word	0x00000000
        /*0010*/ 	.short	0x0002
        /*0012*/ 	.short	0x0010
        /*0014*/ 	.byte	0x00, 0xf0, 0x11, 0x00


	//----- nvinfo : EIATTR_KPARAM_INFO
	.align		4
.L_11:
        /*0018*/ 	.byte	0x04, 0x17
        /*001a*/ 	.short	(.L_13 - .L_12)
.L_12:
        /*001c*/ 	.word	0x00000000
        /*0020*/ 	.short	0x0001
        /*0022*/ 	.short	0x0008
        /*0024*/ 	.byte	0x00, 0xf4, 0x21, 0x00


	//----- nvinfo : EIATTR_KPARAM_INFO
	.align		4
.L_13:
        /*0028*/ 	.byte	0x04, 0x17
        /*002a*/ 	.short	(.L_15 - .L_14)
.L_14:
        /*002c*/ 	.word	0x00000000
        /*0030*/ 	.short	0x0000
        /*0032*/ 	.short	0x0000
        /*0034*/ 	.byte	0x00, 0xf4, 0x21, 0x00


	//----- nvinfo : EIATTR_SPARSE_MMA_MASK
	.align		4
.L_15:
        /*0038*/ 	.byte	0x03, 0x50
        /*003a*/ 	.short	0x0000


	//----- nvinfo : EIATTR_MAXREG_COUNT
	.align		4
        /*003c*/ 	.byte	0x03, 0x1b
        /*003e*/ 	.short	0x00ff


	//----- nvinfo : EIATTR_EXIT_INSTR_OFFSETS
	.align		4
        /*0040*/ 	.byte	0x04, 0x1c
        /*0042*/ 	.short	(.L_17 - .L_16)


	//   ....[0]....
.L_16:
        /*0044*/ 	.word	0x00000150


	//----- nvinfo : EIATTR_REQNTID
	.align		4
.L_17:
        /*0048*/ 	.byte	0x04, 0x10
        /*004a*/ 	.short	(.L_19 - .L_18)
.L_18:
        /*004c*/ 	.word	0x00000080
        /*0050*/ 	.word	0x00000001
        /*0054*/ 	.word	0x00000001


	//----- nvinfo : EIATTR_CBANK_PARAM_SIZE
	.align		4
.L_19:
        /*0058*/ 	.byte	0x03, 0x19
        /*005a*/ 	.short	0x0014


	//----- nvinfo : EIATTR_PARAM_CBANK
	.align		4
        /*005c*/ 	.byte	0x04, 0x0a
        /*005e*/ 	.short	(.L_21 - .L_20)
	.align		4
.L_20:
        /*0060*/ 	.word	index@(.nv.constant0.triton_poi_fused_convolution_relu_11)
        /*0064*/ 	.short	0x0210
        /*0066*/ 	.short	0x0014


	//----- nvinfo : EIATTR_SW_WAR
	.align		4
.L_21:
        /*0068*/ 	.byte	0x04, 0x36
        /*006a*/ 	.short	(.L_23 - .L_22)
.L_22:
        /*006c*/ 	.word	0x00000008
.L_23:


//--------------------- .nv.callgraph             --------------------------
	.section	.nv.callgraph,"",@"SHT_CUDA_CALLGRAPH"
	.align	4
	.sectionentsize	8
	.align		4
        /*0000*/ 	.word	0x00000000
	.align		4
        /*0004*/ 	.word	0xffffffff
	.align		4
        /*0008*/ 	.word	0x00000000
	.align		4
        /*000c*/ 	.word	0xfffffffe
	.align		4
        /*0010*/ 	.word	0x00000000
	.align		4
        /*0014*/ 	.word	0xfffffffd
	.align		4
        /*0018*/ 	.word	0x00000000
	.align		4
        /*001c*/ 	.word	0xfffffffc


//--------------------- .text.triton_poi_fused_convolution_relu_11 --------------------------
	.section	.text.triton_poi_fused_convolution_relu_11,"ax",@progbits
	.align	128
        .global         triton_poi_fused_convolution_relu_11
        .type           triton_poi_fused_convolution_relu_11,@function
        .size           triton_poi_fused_convolution_relu_11,(.L_x_1 - triton_poi_fused_convolution_relu_11)
        .other          triton_poi_fused_convolution_relu_11,@"STO_CUDA_ENTRY STV_DEFAULT"
triton_poi_fused_convolution_relu_11:
.text.triton_poi_fused_convolution_relu_11:
[----:B------:R-:W-:Y:S01]  /*0000*/  LDC R1, c[0x0][0x28] ;  /* 0x00000a00ff017b82 */ /* 0x000fe20000000800 */
[----:B------:R-:W1:Y:S07]  /*0010*/  S2R R0, SR_TID.X ;  /* 0x0000000000007919 */ /* 0x000e6e0000002100 */
[----:B------:R-:W2:Y:S01]  /*0020*/  LDC.64 R4, c[0x0][0x218] ;  /* 0x00008600ff047b82 */ /* 0x000ea20000000a00 */
[----:B------:R-:W-:Y:S01]  /*0030*/  ULDC.64 UR4, c[0x0][0x208] ;  /* 0x0000820000047ab9 */ /* 0x000fe20000000a00 */
[----:B------:R-:W3:Y:S06]  /*0040*/  S2R R7, SR_CTAID.X ;  /* 0x0000000000077919 */ /* 0x000eec0000002500 */
[----:B------:R-:W4:Y:S01]  /*0050*/  LDC.64 R2, c[0x0][0x210] ;  /* 0x00008400ff027b82 */ /* 0x000f220000000a00 */
[----:B-1----:R-:W-:-:S02]  /*0060*/  LOP3.LUT R0, R0, 0x7f, RZ, 0xc0, !PT ;  /* 0x0000007f00007812 */ /* 0x002fc400078ec0ff */
[----:B---3--:R-:W-:-:S03]  /*0070*/  SHF.R.S32.HI R6, RZ, 0x18, R7 ;  /* 0x00000018ff067819 */ /* 0x008fc60000011407 */
[----:B------:R-:W-:Y:S01]  /*0080*/  IMAD R7, R7, 0x80, R0 ;  /* 0x0000008007077824 */ /* 0x000fe200078e0200 */
[----:B------:R-:W-:-:S03]  /*0090*/  SGXT R0, R6, 0x1 ;  /* 0x000000010600781a */ /* 0x000fc60000000200 */
[----:B----4-:R-:W-:Y:S01]  /*00a0*/  IMAD.WIDE R2, R7, 0x4, R2 ;  /* 0x0000000407027825 */ /* 0x010fe200078e0202 */
[----:B------:R-:W-:-:S04]  /*00b0*/  LEA.HI R0, R0, R7, RZ, 0x8 ;  /* 0x0000000700007211 */ /* 0x000fc800078f40ff */
[----:B------:R-:W-:-:S05]  /*00c0*/  LOP3.LUT R0, R0, 0xffffff00, RZ, 0xc0, !PT ;  /* 0xffffff0000007812 */ /* 0x000fca00078ec0ff */
[----:B------:R-:W-:Y:S02]  /*00d0*/  IMAD.IADD R9, R7, 0x1, -R0 ;  /* 0x0000000107097824 */ /* 0x000fe400078e0a00 */
[----:B------:R-:W3:Y:S02]  /*00e0*/  LDG.E R0, desc[UR4][R2.64] ;  /* 0x0000000402007981 */ /* 0x000ee4000c1e1900 */
[----:B--2---:R-:W-:-:S06]  /*00f0*/  IMAD.WIDE R4, R9, 0x4, R4 ;  /* 0x0000000409047825 */ /* 0x004fcc00078e0204 */
[----:B------:R-:W3:Y:S02]  /*0100*/  LDG.E.EL R5, desc[UR4][R4.64] ;  /* 0x0000000404057981 */ /* 0x000ee4000c2e1900 */
[C---:B---3--:R-:W-:Y:S01]  /*0110*/  FADD R6, R0.reuse, R5 ;  /* 0x0000000500067221 */ /* 0x048fe20000000000 */
[----:B------:R-:W-:-:S04]  /*0120*/  FSETP.GEU.AND P0, PT, R0, -R5, PT ;  /* 0x800000050000720b */ /* 0x000fc80003f0e000 */
[----:B------:R-:W-:-:S05]  /*0130*/  FSEL R7, R6, RZ, P0 ;  /* 0x000000ff06077208 */ /* 0x000fca0000000000 */
[----:B------:R-:W-:Y:S01]  /*0140*/  STG.E desc[UR4][R2.64], R7 ;  /* 0x0000000702007986 */ /* 0x000fe2000c101904 */
[----:B------:R-:W-:Y:S05]  /*0150*/  EXIT ;  /* 0x000000000000794d */ /* 0x000fea0003800000 */
.L_x_0:
[----:B------:R-:W-:-:S00]  /*0160*/  BRA `(.L_x_0) ;  /* 0xfffffffc00fc7947 */ /* 0x000fc0000383ffff */
[----:B------:R-:W-:-:S00]  /*0170*/  NOP ;  /* 0x0000000000007918 */ /* 0x000fc00000000000 */
        /* <DEDUP_REMOVED lines=8> */
.L_x_1:


//--------------------- .nv.constant0.triton_poi_fused_convolution_relu_11 --------------------------
	.section	.nv.constant0.triton_poi_fused_convolution_relu_11,"a",@progbits
	.sectionflags	@""
	.align	4
.nv.constant0.triton_poi_fused_convolution_relu_11:
	.zero		548
